	.headerflags	@"EF_CUDA_TEXMODE_UNIFIED EF_CUDA_64BIT_ADDRESS EF_CUDA_ACCELERATORS EF_CUDA_SM90 EF_CUDA_VIRTUAL_SM(EF_CUDA_SM90)"
	.elftype	@"ET_EXEC"


//--------------------- .nv.info                  --------------------------
	.section	.nv.info,"",@"SHT_CUDA_INFO"
	.align	4


	//----- nvinfo : EIATTR_REGCOUNT
	.align		4
        /*0000*/ 	.byte	0x04, 0x2f
        /*0002*/ 	.short	(.L_3 - .L_2)
	.align		4
.L_2:
        /*0004*/ 	.word	index@(triton_poi_fused_cat_10)
        /*0008*/ 	.word	0x0000001c


	//----- nvinfo : EIATTR_MIN_STACK_SIZE
	.align		4
.L_3:
        /*000c*/ 	.byte	0x04, 0x12
        /*000e*/ 	.short	(.L_5 - .L_4)
	.align		4
.L_4:
        /*0010*/ 	.word	index@(triton_poi_fused_cat_10)
        /*0014*/ 	.word	0x00000000


	//----- nvinfo : EIATTR_FRAME_SIZE
	.align		4
.L_5:
        /*0018*/ 	.byte	0x04, 0x11
        /*001a*/ 	.short	(.L_7 - .L_6)
	.align		4
.L_6:
        /*001c*/ 	.word	index@(triton_poi_fused_cat_10)
        /*0020*/ 	.word	0x00000000


	//----- nvinfo : EIATTR_MIN_STACK_SIZE
	.align		4
.L_7:
        /*0024*/ 	.byte	0x04, 0x12
        /*0026*/ 	.short	(.L_9 - .L_8)
	.align		4
.L_8:
        /*0028*/ 	.word	index@(triton_poi_fused_cat_10)
        /*002c*/ 	.word	0x00000000
.L_9:


//--------------------- .nv.info.triton_poi_fused_cat_10 --------------------------
	.section	.nv.info.triton_poi_fused_cat_10,"",@"SHT_CUDA_INFO"
	.sectionflags	@""
	.align	4


	//----- nvinfo : EIATTR_CUDA_API_VERSION
	.align		4
        /*0000*/ 	.byte	0x04, 0x37
        /*0002*/ 	.short	(.L_11 - .L_10)
.L_10:
        /*0004*/ 	.word	0x0000007c


	//----- nvinfo : EIATTR_KPARAM_INFO
	.align		4
.L_11:
        /*0008*/ 	.byte	0x04, 0x17
        /*000a*/ 	.short	(.L_13 - .L_12)
.L_12:
        /*000c*/ 	.word	0x00000000
        /*0010*/ 	.short	0x0008
        /*0012*/ 	.short	0x0040
        /*0014*/ 	.byte	0x00, 0xf0, 0x11, 0x00


	//----- nvinfo : EIATTR_KPARAM_INFO
	.align		4
.L_13:
        /*0018*/ 	.byte	0x04, 0x17
        /*001a*/ 	.short	(.L_15 - .L_14)
.L_14:
        /*001c*/ 	.word	0x00000000
        /*0020*/ 	.short	0x0007
        /*0022*/ 	.short	0x0038
        /*0024*/ 	.byte	0x00, 0xf4, 0x21, 0x00


	//----- nvinfo : EIATTR_KPARAM_INFO
	.align		4
.L_15:
        /*0028*/ 	.byte	0x04, 0x17
        /*002a*/ 	.short	(.L_17 - .L_16)
.L_16:
        /*002c*/ 	.word	0x00000000
        /*0030*/ 	.short	0x0006
        /*0032*/ 	.short	0x0030
        /*0034*/ 	.byte	0x00, 0xf4, 0x21, 0x00


	//----- nvinfo : EIATTR_KPARAM_INFO
	.align		4
.L_17:
        /*0038*/ 	.byte	0x04, 0x17
        /*003a*/ 	.short	(.L_19 - .L_18)
.L_18:
        /*003c*/ 	.word	0x00000000
        /*0040*/ 	.short	0x0005
        /*0042*/ 	.short	0x0028
        /*0044*/ 	.byte	0x00, 0xf4, 0x21, 0x00


	//----- nvinfo : EIATTR_KPARAM_INFO
	.align		4
.L_19:
        /*0048*/ 	.byte	0x04, 0x17
        /*004a*/ 	.short	(.L_21 - .L_20)
.L_20:
        /*004c*/ 	.word	0x00000000
        /*0050*/ 	.short	0x0004
        /*0052*/ 	.short	0x0020
        /*0054*/ 	.byte	0x00, 0xf4, 0x21, 0x00


	//----- nvinfo : EIATTR_KPARAM_INFO
	.align		4
.L_21:
        /*0058*/ 	.byte	0x04, 0x17
        /*005a*/ 	.short	(.L_23 - .L_22)
.L_22:
        /*005c*/ 	.word	0x00000000
        /*0060*/ 	.short	0x0003
        /*0062*/ 	.short	0x0018
        /*0064*/ 	.byte	0x00, 0xf4, 0x21, 0x00


	//----- nvinfo : EIATTR_KPARAM_INFO
	.align		4
.L_23:
        /*0068*/ 	.byte	0x04, 0x17
        /*006a*/ 	.short	(.L_25 - .L_24)
.L_24:
        /*006c*/ 	.word	0x00000000
        /*0070*/ 	.short	0x0002
        /*0072*/ 	.short	0x0010
        /*0074*/ 	.byte	0x00, 0xf4, 0x21, 0x00


	//----- nvinfo : EIATTR_KPARAM_INFO
	.align		4
.L_25:
        /*0078*/ 	.byte	0x04, 0x17
        /*007a*/ 	.short	(.L_27 - .L_26)
.L_26:
        /*007c*/ 	.word	0x00000000
        /*0080*/ 	.short	0x0001
        /*0082*/ 	.short	0x0008
        /*0084*/ 	.byte	0x00, 0xf4, 0x21, 0x00


	//----- nvinfo : EIATTR_KPARAM_INFO
	.align		4
.L_27:
        /*0088*/ 	.byte	0x04, 0x17
        /*008a*/ 	.short	(.L_29 - .L_28)
.L_28:
        /*008c*/ 	.word	0x00000000
        /*0090*/ 	.short	0x0000
        /*0092*/ 	.short	0x0000
        /*0094*/ 	.byte	0x00, 0xf4, 0x21, 0x00


	//----- nvinfo : EIATTR_SPARSE_MMA_MASK
	.align		4
.L_29:
        /*0098*/ 	.byte	0x03, 0x50
        /*009a*/ 	.short	0x0000


	//----- nvinfo : EIATTR_MAXREG_COUNT
	.align		4
        /*009c*/ 	.byte	0x03, 0x1b
        /*009e*/ 	.short	0x00ff


	//----- nvinfo : EIATTR_EXIT_INSTR_OFFSETS
	.align		4
        /*00a0*/ 	.byte	0x04, 0x1c
        /*00a2*/ 	.short	(.L_31 - .L_30)


	//   ....[0]....
.L_30:
        /*00a4*/ 	.word	0x000006c0


	//----- nvinfo : EIATTR_REQNTID
	.align		4
.L_31:
        /*00a8*/ 	.byte	0x04, 0x10
        /*00aa*/ 	.short	(.L_33 - .L_32)
.L_32:
        /*00ac*/ 	.word	0x00000080
        /*00b0*/ 	.word	0x00000001
        /*00b4*/ 	.word	0x00000001


	//----- nvinfo : EIATTR_CBANK_PARAM_SIZE
	.align		4
.L_33:
        /*00b8*/ 	.byte	0x03, 0x19
        /*00ba*/ 	.short	0x0044


	//----- nvinfo : EIATTR_PARAM_CBANK
	.align		4
        /*00bc*/ 	.byte	0x04, 0x0a
        /*00be*/ 	.short	(.L_35 - .L_34)
	.align		4
.L_34:
        /*00c0*/ 	.word	index@(.nv.constant0.triton_poi_fused_cat_10)
        /*00c4*/ 	.short	0x0210
        /*00c6*/ 	.short	0x0044


	//----- nvinfo : EIATTR_SW_WAR
	.align		4
.L_35:
        /*00c8*/ 	.byte	0x04, 0x36
        /*00ca*/ 	.short	(.L_37 - .L_36)
.L_36:
        /*00cc*/ 	.word	0x00000008
.L_37:


//--------------------- .nv.callgraph             --------------------------
	.section	.nv.callgraph,"",@"SHT_CUDA_CALLGRAPH"
	.align	4
	.sectionentsize	8
	.align		4
        /*0000*/ 	.word	0x00000000
	.align		4
        /*0004*/ 	.word	0xffffffff
	.align		4
        /*0008*/ 	.word	0x00000000
	.align		4
        /*000c*/ 	.word	0xfffffffe
	.align		4
        /*0010*/ 	.word	0x00000000
	.align		4
        /*0014*/ 	.word	0xfffffffd
	.align		4
        /*0018*/ 	.word	0x00000000
	.align		4
        /*001c*/ 	.word	0xfffffffc


//--------------------- .nv.constant4             --------------------------
	.section	.nv.constant4,"a",@progbits
	.align	8
	.align		8
.nv.constant4:
        /*0000*/ 	.dword	_$_str
	.align		8
        /*0008*/ 	.dword	_$_str_$_2


//--------------------- .text.triton_poi_fused_cat_10 --------------------------
	.section	.text.triton_poi_fused_cat_10,"ax",@progbits
	.align	128
        .global         triton_poi_fused_cat_10
        .type           triton_poi_fused_cat_10,@function
        .size           triton_poi_fused_cat_10,(.L_x_1 - triton_poi_fused_cat_10)
        .other          triton_poi_fused_cat_10,@"STO_CUDA_ENTRY STV_DEFAULT"
triton_poi_fused_cat_10:
.text.triton_poi_fused_cat_10:
[----:B------:R-:W-:Y:S01]  /*0000*/  LDC R1, c[0x0][0x28] ;  /* 0x00000a00ff017b82 */ /* 0x000fe20000000800 */
[----:B------:R-:W1:Y:S01]  /*0010*/  S2R R0, SR_TID.X ;  /* 0x0000000000007919 */ /* 0x000e620000002100 */
[----:B------:R-:W-:Y:S01]  /*0020*/  CS2R R14, SRZ ;  /* 0x00000000000e7805 */ /* 0x000fe2000001ff00 */
[----:B------:R-:W-:-:S05]  /*0030*/  ULDC.64 UR4, c[0x0][0x208] ;  /* 0x0000820000047ab9 */ /* 0x000fca0000000a00 */
[----:B------:R-:W2:Y:S01]  /*0040*/  LDC.64 R20, c[0x0][0x220] ;  /* 0x00008800ff147b82 */ /* 0x000ea20000000a00 */
[----:B------:R-:W3:Y:S07]  /*0050*/  S2R R3, SR_CTAID.X ;  /* 0x0000000000037919 */ /* 0x000eee0000002500 */
[----:B------:R-:W4:Y:S08]  /*0060*/  LDC.64 R8, c[0x0][0x228] ;  /* 0x00008a00ff087b82 */ /* 0x000f300000000a00 */
[----:B------:R-:W5:Y:S08]  /*0070*/  LDC.64 R10, c[0x0][0x210] ;  /* 0x00008400ff0a7b82 */ /* 0x000f700000000a00 */
[----:B------:R-:W2:Y:S01]  /*0080*/  LDC.64 R16, c[0x0][0x218] ;  /* 0x00008600ff107b82 */ /* 0x000ea20000000a00 */
[----:B-1----:R-:W-:-:S05]  /*0090*/  IMAD.SHL.U32 R0, R0, 0x2, RZ ;  /* 0x0000000200007824 */ /* 0x002fca00078e00ff */
[----:B------:R-:W-:-:S05]  /*00a0*/  LOP3.LUT R0, R0, 0xfe, RZ, 0xc0, !PT ;  /* 0x000000fe00007812 */ /* 0x000fca00078ec0ff */
[----:B---3--:R-:W-:-:S05]  /*00b0*/  IMAD R0, R3, 0x100, R0 ;  /* 0x0000010003007824 */ /* 0x008fca00078e0200 */
[----:B------:R-:W-:-:S04]  /*00c0*/  SHF.R.S32.HI R3, RZ, 0x1f, R0 ;  /* 0x0000001fff037819 */ /* 0x000fc80000011400 */
[----:B------:R-:W-:Y:S02]  /*00d0*/  LEA.HI R4, R3, R0, RZ, 0xa ;  /* 0x0000000003047211 */ /* 0x000fe400078f50ff */
[----:B------:R-:W1:Y:S02]  /*00e0*/  LDC.64 R2, c[0x0][0x230] ;  /* 0x00008c00ff027b82 */ /* 0x000e640000000a00 */
[----:B------:R-:W-:-:S05]  /*00f0*/  SHF.R.S32.HI R19, RZ, 0xa, R4 ;  /* 0x0000000aff137819 */ /* 0x000fca0000011404 */
[----:B------:R-:W-:-:S05]  /*0100*/  IMAD.HI R5, R19, 0x2aaaaaab, RZ ;  /* 0x2aaaaaab13057827 */ /* 0x000fca00078e02ff */
[----:B------:R-:W-:-:S04]  /*0110*/  SHF.R.U32.HI R6, RZ, 0x1, R5 ;  /* 0x00000001ff067819 */ /* 0x000fc80000011605 */
[----:B------:R-:W-:-:S05]  /*0120*/  LEA.HI R6, R5, R6, RZ, 0x1 ;  /* 0x0000000605067211 */ /* 0x000fca00078f08ff */
[----:B------:R-:W-:-:S04]  /*0130*/  IMAD R19, R6, -0xc, R19 ;  /* 0xfffffff406137824 */ /* 0x000fc800078e0213 */
[C---:B-1----:R-:W-:Y:S01]  /*0140*/  IMAD.WIDE R2, R19.reuse, 0x4, R2 ;  /* 0x0000000413027825 */ /* 0x042fe200078e0202 */
[----:B------:R-:W-:-:S13]  /*0150*/  ISETP.GT.AND P1, PT, R19, 0x3, PT ;  /* 0x000000031300780c */ /* 0x000fda0003f24270 */
[----:B------:R-:W3:Y:S04]  /*0160*/  @P1 LDG.E.EL R15, desc[UR4][R2.64+-0x10] ;  /* 0xfffff004020f1981 */ /* 0x000ee8000c2e1900 */
[----:B------:R1:W3:Y:S01]  /*0170*/  @P1 LDG.E.EL R14, desc[UR4][R2.64+-0x10] ;  /* 0xfffff004020e1981 */ /* 0x0002e2000c2e1900 */
[----:B------:R-:W-:Y:S01]  /*0180*/  IMAD.HI R25, R0, 0x2aaaaaab, RZ ;  /* 0x2aaaaaab00197827 */ /* 0x000fe200078e02ff */
[----:B------:R-:W-:Y:S02]  /*0190*/  LOP3.LUT R5, R4, 0xfffffc00, RZ, 0xc0, !PT ;  /* 0xfffffc0004057812 */ /* 0x000fe400078ec0ff */
[----:B------:R-:W-:Y:S02]  /*01a0*/  CS2R R12, SRZ ;  /* 0x00000000000c7805 */ /* 0x000fe4000001ff00 */
[C---:B------:R-:W-:Y:S01]  /*01b0*/  ISETP.GE.AND P0, PT, R19.reuse, 0x4, PT ;  /* 0x000000041300780c */ /* 0x040fe20003f06270 */
[----:B----4-:R-:W-:Y:S01]  /*01c0*/  IMAD.WIDE R22, R19, 0x4, R8 ;  /* 0x0000000413167825 */ /* 0x010fe200078e0208 */
[----:B------:R-:W-:-:S03]  /*01d0*/  SHF.R.U32.HI R6, RZ, 0x1f, R25 ;  /* 0x0000001fff067819 */ /* 0x000fc60000011619 */
[----:B------:R-:W-:Y:S01]  /*01e0*/  IMAD.IADD R4, R0, 0x1, -R5 ;  /* 0x0000000100047824 */ /* 0x000fe200078e0a05 */
[----:B------:R-:W-:Y:S01]  /*01f0*/  LEA.HI.SX32 R25, R25, R6, 0x15 ;  /* 0x0000000619197211 */ /* 0x000fe200078faaff */
[----:B-1----:R-:W1:Y:S01]  /*0200*/  LDC.64 R2, c[0x0][0x238] ;  /* 0x00008e00ff027b82 */ /* 0x002e620000000a00 */
[----:B------:R-:W4:Y:S03]  /*0210*/  @P1 LDG.E.EL R12, desc[UR4][R22.64+-0x10] ;  /* 0xfffff004160c1981 */ /* 0x000f26000c2e1900 */
[C---:B------:R-:W-:Y:S01]  /*0220*/  IMAD R4, R25.reuse, 0x2000, R4 ;  /* 0x0000200019047824 */ /* 0x040fe200078e0204 */
[----:B------:R-:W4:Y:S01]  /*0230*/  @P1 LDG.E.EL R13, desc[UR4][R22.64+-0x10] ;  /* 0xfffff004160d1981 */ /* 0x000f22000c2e1900 */
[----:B------:R-:W-:Y:S02]  /*0240*/  IMAD R18, R25, -0x3000, R0 ;  /* 0xffffd00019127824 */ /* 0x000fe400078e0200 */
[----:B------:R-:W-:-:S02]  /*0250*/  IMAD R6, R19, 0x400, R4 ;  /* 0x0000040013067824 */ /* 0x000fc400078e0204 */
[----:B------:R-:W1:Y:S01]  /*0260*/  LDC.64 R4, c[0x0][0x240] ;  /* 0x00009000ff047b82 */ /* 0x000e620000000a00 */
[----:B------:R-:W-:Y:S02]  /*0270*/  IMAD R25, R25, 0x1000, R18 ;  /* 0x0000100019197824 */ /* 0x000fe400078e0212 */
[----:B------:R-:W-:-:S04]  /*0280*/  VIADD R7, R6, 0xfffff000 ;  /* 0xfffff00006077836 */ /* 0x000fc80000000000 */
[----:B--2---:R-:W-:Y:S01]  /*0290*/  IMAD.WIDE R20, R7, 0x4, R20 ;  /* 0x0000000407147825 */ /* 0x004fe200078e0214 */
[----:B------:R-:W-:-:S03]  /*02a0*/  CS2R R6, SRZ ;  /* 0x0000000000067805 */ /* 0x000fc6000001ff00 */
[----:B-----5:R-:W-:-:S03]  /*02b0*/  IMAD.WIDE R10, R25, 0x4, R10 ;  /* 0x00000004190a7825 */ /* 0x020fc600078e020a */
[----:B------:R2:W5:Y:S01]  /*02c0*/  @P1 LDG.E.64 R6, desc[UR4][R20.64] ;  /* 0x0000000414061981 */ /* 0x000562000c1e1b00 */
[----:B0-----:R-:W-:Y:S01]  /*02d0*/  IMAD.WIDE R16, R25, 0x4, R16 ;  /* 0x0000000419107825 */ /* 0x001fe200078e0210 */
[----:B------:R-:W-:-:S03]  /*02e0*/  CS2R R24, SRZ ;  /* 0x0000000000187805 */ /* 0x000fc6000001ff00 */
[----:B-1----:R-:W-:Y:S01]  /*02f0*/  IMAD.WIDE R2, R19, 0x4, R2 ;  /* 0x0000000413027825 */ /* 0x002fe200078e0202 */
[----:B--2---:R-:W-:-:S03]  /*0300*/  CS2R R20, SRZ ;  /* 0x0000000000147805 */ /* 0x004fc6000001ff00 */
[----:B------:R-:W-:Y:S01]  /*0310*/  IMAD.WIDE R4, R19, 0x4, R4 ;  /* 0x0000000413047825 */ /* 0x000fe200078e0204 */
[----:B------:R-:W2:Y:S01]  /*0320*/  @P1 LDG.E.EL R24, desc[UR4][R2.64+-0x10] ;  /* 0xfffff00402181981 */ /* 0x000ea2000c2e1900 */
[----:B------:R-:W-:Y:S02]  /*0330*/  CS2R R8, SRZ ;  /* 0x0000000000087805 */ /* 0x000fe4000001ff00 */
[----:B------:R-:W-:Y:S01]  /*0340*/  CS2R R18, SRZ ;  /* 0x0000000000127805 */ /* 0x000fe2000001ff00 */
[----:B------:R0:W2:Y:S04]  /*0350*/  @P1 LDG.E.EL R25, desc[UR4][R2.64+-0x10] ;  /* 0xfffff00402191981 */ /* 0x0000a8000c2e1900 */
[----:B------:R-:W2:Y:S04]  /*0360*/  @P1 LDG.E.EL R21, desc[UR4][R4.64+-0x10] ;  /* 0xfffff00404151981 */ /* 0x000ea8000c2e1900 */
[----:B------:R-:W2:Y:S01]  /*0370*/  @P1 LDG.E.EL R20, desc[UR4][R4.64+-0x10] ;  /* 0xfffff00404141981 */ /* 0x000ea2000c2e1900 */
[----:B0-----:R-:W0:Y:S03]  /*0380*/  LDC.64 R2, c[0x0][0x248] ;  /* 0x00009200ff027b82 */ /* 0x001e260000000a00 */
[----:B------:R3:W2:Y:S04]  /*0390*/  @!P0 LDG.E.64 R8, desc[UR4][R10.64] ;  /* 0x000000040a088981 */ /* 0x0006a8000c1e1b00 */
[----:B------:R-:W2:Y:S01]  /*03a0*/  @!P0 LDG.E.64 R18, desc[UR4][R16.64] ;  /* 0x0000000410128981 */ /* 0x000ea2000c1e1b00 */
[----:B0-----:R-:W-:Y:S01]  /*03b0*/  IMAD.WIDE R2, R0, 0x4, R2 ;  /* 0x0000000400027825 */ /* 0x001fe200078e0202 */
[----:B---3--:R-:W-:-:S02]  /*03c0*/  SEL R10, R15, RZ, P1 ;  /* 0x000000ff0f0a7207 */ /* 0x008fc40000800000 */
[----:B------:R-:W-:-:S03]  /*03d0*/  SEL R14, R14, RZ, P1 ;  /* 0x000000ff0e0e7207 */ /* 0x000fc60000800000 */
[----:B------:R-:W-:Y:S02]  /*03e0*/  FADD R10, R10, 9.9999997473787516356e-06 ;  /* 0x3727c5ac0a0a7421 */ /* 0x000fe40000000000 */
[----:B------:R-:W-:Y:S02]  /*03f0*/  FADD R14, R14, 9.9999997473787516356e-06 ;  /* 0x3727c5ac0e0e7421 */ /* 0x000fe40000000000 */
[----:B------:R-:W0:Y:S08]  /*0400*/  MUFU.SQRT R11, R10 ;  /* 0x0000000a000b7308 */ /* 0x000e300000002000 */
[----:B------:R-:W1:Y:S01]  /*0410*/  MUFU.SQRT R15, R14 ;  /* 0x0000000e000f7308 */ /* 0x000e620000002000 */
[----:B0-----:R-:W-:-:S02]  /*0420*/  FSETP.GT.AND P2, PT, R11, 8.50705917302346158658e+37, PT ;  /* 0x7e8000000b00780b */ /* 0x001fc40003f44000 */
[----:B------:R-:W-:Y:S02]  /*0430*/  FSETP.GEU.AND P4, PT, R11, 1.175494350822287508e-38, PT ;  /* 0x008000000b00780b */ /* 0x000fe40003f8e000 */
[C---:B-1----:R-:W-:Y:S02]  /*0440*/  FSETP.GT.AND P3, PT, R15.reuse, 8.50705917302346158658e+37, PT ;  /* 0x7e8000000f00780b */ /* 0x042fe40003f64000 */
[----:B------:R-:W-:-:S07]  /*0450*/  FSETP.GEU.AND P5, PT, R15, 1.175494350822287508e-38, PT ;  /* 0x008000000f00780b */ /* 0x000fce0003fae000 */
[----:B------:R-:W-:-:S04]  /*0460*/  @P2 FMUL R11, R11, 0.25 ;  /* 0x3e8000000b0b2820 */ /* 0x000fc80000400000 */
[----:B------:R-:W-:Y:S01]  /*0470*/  @!P4 FMUL R11, R11, 16777216 ;  /* 0x4b8000000b0bc820 */ /* 0x000fe20000400000 */
[----:B------:R-:W-:-:S04]  /*0480*/  @P3 FMUL R15, R15, 0.25 ;  /* 0x3e8000000f0f3820 */ /* 0x000fc80000400000 */
[----:B------:R-:W-:Y:S01]  /*0490*/  @!P5 FMUL R15, R15, 16777216 ;  /* 0x4b8000000f0fd820 */ /* 0x000fe20000400000 */
[----:B------:R-:W0:Y:S01]  /*04a0*/  MUFU.RCP R11, R11 ;  /* 0x0000000b000b7308 */ /* 0x000e220000001000 */
[----:B------:R-:W-:-:S07]  /*04b0*/  IMAD.MOV.U32 R14, RZ, RZ, 0x3e800000 ;  /* 0x3e800000ff0e7424 */ /* 0x000fce00078e00ff */
[----:B------:R-:W1:Y:S01]  /*04c0*/  MUFU.RCP R15, R15 ;  /* 0x0000000f000f7308 */ /* 0x000e620000001000 */
[C---:B------:R-:W-:Y:S02]  /*04d0*/  FSEL R10, R14.reuse, 1, P2 ;  /* 0x3f8000000e0a7808 */ /* 0x040fe40001000000 */
[----:B------:R-:W-:Y:S02]  /*04e0*/  FSEL R14, R14, 1, P3 ;  /* 0x3f8000000e0e7808 */ /* 0x000fe40001800000 */
[----:B-----5:R-:W-:Y:S01]  /*04f0*/  SEL R5, R6, RZ, P1 ;  /* 0x000000ff06057207 */ /* 0x020fe20000800000 */
[----:B------:R-:W-:Y:S01]  /*0500*/  @!P4 FMUL R10, R10, 16777216 ;  /* 0x4b8000000a0ac820 */ /* 0x000fe20000400000 */
[----:B----4-:R-:W-:Y:S01]  /*0510*/  SEL R12, R12, RZ, P1 ;  /* 0x000000ff0c0c7207 */ /* 0x010fe20000800000 */
[----:B------:R-:W-:Y:S01]  /*0520*/  @!P5 FMUL R14, R14, 16777216 ;  /* 0x4b8000000e0ed820 */ /* 0x000fe20000400000 */
[----:B------:R-:W-:Y:S02]  /*0530*/  SEL R13, R13, RZ, P1 ;  /* 0x000000ff0d0d7207 */ /* 0x000fe40000800000 */
[----:B------:R-:W-:Y:S01]  /*0540*/  SEL R4, R7, RZ, P1 ;  /* 0x000000ff07047207 */ /* 0x000fe20000800000 */
[----:B------:R-:W-:Y:S01]  /*0550*/  FADD R5, R5, -R12 ;  /* 0x8000000c05057221 */ /* 0x000fe20000000000 */
[----:B0-----:R-:W-:Y:S01]  /*0560*/  FMUL R10, R11, R10 ;  /* 0x0000000a0b0a7220 */ /* 0x001fe20000400000 */
[----:B-1----:R-:W-:-:S02]  /*0570*/  FMUL R15, R15, R14 ;  /* 0x0000000e0f0f7220 */ /* 0x002fc40000400000 */
[----:B------:R-:W-:Y:S01]  /*0580*/  FADD R4, R4, -R13 ;  /* 0x8000000d04047221 */ /* 0x000fe20000000000 */
[----:B------:R-:W-:Y:S01]  /*0590*/  FMUL R5, R5, R10 ;  /* 0x0000000a05057220 */ /* 0x000fe20000400000 */
[----:B--2---:R-:W-:Y:S02]  /*05a0*/  SEL R6, R24, RZ, P1 ;  /* 0x000000ff18067207 */ /* 0x004fe40000800000 */
[----:B------:R-:W-:Y:S01]  /*05b0*/  SEL R25, R25, RZ, P1 ;  /* 0x000000ff19197207 */ /* 0x000fe20000800000 */
[----:B------:R-:W-:Y:S01]  /*05c0*/  FMUL R15, R4, R15 ;  /* 0x0000000f040f7220 */ /* 0x000fe20000400000 */
[----:B------:R-:W-:Y:S02]  /*05d0*/  SEL R10, R21, RZ, P1 ;  /* 0x000000ff150a7207 */ /* 0x000fe40000800000 */
[----:B------:R-:W-:-:S03]  /*05e0*/  SEL R20, R20, RZ, P1 ;  /* 0x000000ff14147207 */ /* 0x000fc60000800000 */
[----:B------:R-:W-:Y:S02]  /*05f0*/  FFMA R6, R5, R6, R10 ;  /* 0x0000000605067223 */ /* 0x000fe4000000000a */
[----:B------:R-:W-:Y:S01]  /*0600*/  FFMA R20, R15, R25, R20 ;  /* 0x000000190f147223 */ /* 0x000fe20000000014 */
[----:B------:R-:W-:Y:S02]  /*0610*/  SEL R9, R9, RZ, !P0 ;  /* 0x000000ff09097207 */ /* 0x000fe40004000000 */
[----:B------:R-:W-:Y:S02]  /*0620*/  SEL R4, R19, RZ, !P0 ;  /* 0x000000ff13047207 */ /* 0x000fe40004000000 */
[----:B------:R-:W-:Y:S02]  /*0630*/  SEL R8, R8, RZ, !P0 ;  /* 0x000000ff08087207 */ /* 0x000fe40004000000 */
[----:B------:R-:W-:Y:S02]  /*0640*/  SEL R7, R18, RZ, !P0 ;  /* 0x000000ff12077207 */ /* 0x000fe40004000000 */
[----:B------:R-:W-:-:S02]  /*0650*/  FSETP.GEU.AND P1, PT, R6, RZ, PT ;  /* 0x000000ff0600720b */ /* 0x000fc40003f2e000 */
[----:B------:R-:W-:Y:S01]  /*0660*/  FSETP.GEU.AND P2, PT, R20, RZ, PT ;  /* 0x000000ff1400720b */ /* 0x000fe20003f4e000 */
[----:B------:R-:W-:Y:S01]  /*0670*/  FMUL R5, R9, R4 ;  /* 0x0000000409057220 */ /* 0x000fe20000400000 */
[----:B------:R-:W-:Y:S01]  /*0680*/  FMUL R4, R8, R7 ;  /* 0x0000000708047220 */ /* 0x000fe20000400000 */
[----:B------:R-:W-:Y:S02]  /*0690*/  @P0 FSEL R4, R6, RZ, P1 ;  /* 0x000000ff06040208 */ /* 0x000fe40000800000 */
[----:B------:R-:W-:-:S05]  /*06a0*/  @P0 FSEL R5, R20, RZ, P2 ;  /* 0x000000ff14050208 */ /* 0x000fca0001000000 */
[----:B------:R-:W-:Y:S01]  /*06b0*/  STG.E.64 desc[UR4][R2.64], R4 ;  /* 0x0000000402007986 */ /* 0x000fe2000c101b04 */
[----:B------:R-:W-:Y:S05]  /*06c0*/  EXIT ;  /* 0x000000000000794d */ /* 0x000fea0003800000 */
.L_x_0:
[----:B------:R-:W-:-:S00]  /*06d0*/  BRA `(.L_x_0) ;  /* 0xfffffffc00fc7947 */ /* 0x000fc0000383ffff */
[----:B------:R-:W-:-:S00]  /*06e0*/  NOP ;  /* 0x0000000000007918 */ /* 0x000fc00000000000 */
        /* <DEDUP_REMOVED lines=9> */
.L_x_1:


//--------------------- .nv.global.init           --------------------------
	.section	.nv.global.init,"aw",@progbits
.nv.global.init:
	.type		_$_str,@object
	.size		_$_str,(_$_str_$_2 - _$_str)
_$_str:
        /*0000*/ 	.byte	0x5f, 0x5f, 0x43, 0x55, 0x44, 0x41, 0x5f, 0x46, 0x54, 0x5a, 0x00
	.type		_$_str_$_2,@object
	.size		_$_str_$_2,(.L_1 - _$_str_$_2)
_$_str_$_2:
        /*000b*/ 	.byte	0x5f, 0x5f, 0x43, 0x55, 0x44, 0x41, 0x5f, 0x50, 0x52, 0x45, 0x43, 0x5f, 0x53, 0x51, 0x52, 0x54
        /*001b*/ 	.byte	0x00
.L_1:


//--------------------- .nv.constant0.triton_poi_fused_cat_10 --------------------------
	.section	.nv.constant0.triton_poi_fused_cat_10,"a",@progbits
	.sectionflags	@""
	.align	4
.nv.constant0.triton_poi_fused_cat_10:
	.zero		596
